	.headerflags	@"EF_CUDA_TEXMODE_UNIFIED EF_CUDA_64BIT_ADDRESS EF_CUDA_ACCELERATORS EF_CUDA_SM90 EF_CUDA_VIRTUAL_SM(EF_CUDA_SM90)"
	.elftype	@"ET_EXEC"


//--------------------- .nv.info                  --------------------------
	.section	.nv.info,"",@"SHT_CUDA_INFO"
	.align	4


	//----- nvinfo : EIATTR_REGCOUNT
	.align		4
        /*0000*/ 	.byte	0x04, 0x2f
        /*0002*/ 	.short	(.L_2 - .L_1)
	.align		4
.L_1:
        /*0004*/ 	.word	index@(triton_poi_fused_leaky_relu_3)
        /*0008*/ 	.word	0x00000028


	//----- nvinfo : EIATTR_MIN_STACK_SIZE
	.align		4
.L_2:
        /*000c*/ 	.byte	0x04, 0x12
        /*000e*/ 	.short	(.L_4 - .L_3)
	.align		4
.L_3:
        /*0010*/ 	.word	index@(triton_poi_fused_leaky_relu_3)
        /*0014*/ 	.word	0x00000000


	//----- nvinfo : EIATTR_FRAME_SIZE
	.align		4
.L_4:
        /*0018*/ 	.byte	0x04, 0x11
        /*001a*/ 	.short	(.L_6 - .L_5)
	.align		4
.L_5:
        /*001c*/ 	.word	index@(triton_poi_fused_leaky_relu_3)
        /*0020*/ 	.word	0x00000000


	//----- nvinfo : EIATTR_MIN_STACK_SIZE
	.align		4
.L_6:
        /*0024*/ 	.byte	0x04, 0x12
        /*0026*/ 	.short	(.L_8 - .L_7)
	.align		4
.L_7:
        /*0028*/ 	.word	index@(triton_poi_fused_leaky_relu_3)
        /*002c*/ 	.word	0x00000000
.L_8:


//--------------------- .nv.info.triton_poi_fused_leaky_relu_3 --------------------------
	.section	.nv.info.triton_poi_fused_leaky_relu_3,"",@"SHT_CUDA_INFO"
	.sectionflags	@""
	.align	4


	//----- nvinfo : EIATTR_CUDA_API_VERSION
	.align		4
        /*0000*/ 	.byte	0x04, 0x37
        /*0002*/ 	.short	(.L_10 - .L_9)
.L_9:
        /*0004*/ 	.word	0x0000007c


	//----- nvinfo : EIATTR_KPARAM_INFO
	.align		4
.L_10:
        /*0008*/ 	.byte	0x04, 0x17
        /*000a*/ 	.short	(.L_12 - .L_11)
.L_11:
        /*000c*/ 	.word	0x00000000
        /*0010*/ 	.short	0x0005
        /*0012*/ 	.short	0x0024
        /*0014*/ 	.byte	0x00, 0xf0, 0x11, 0x00


	//----- nvinfo : EIATTR_KPARAM_INFO
	.align		4
.L_12:
        /*0018*/ 	.byte	0x04, 0x17
        /*001a*/ 	.short	(.L_14 - .L_13)
.L_13:
        /*001c*/ 	.word	0x00000000
        /*0020*/ 	.short	0x0004
        /*0022*/ 	.short	0x0020
        /*0024*/ 	.byte	0x00, 0xf0, 0x11, 0x00


	//----- nvinfo : EIATTR_KPARAM_INFO
	.align		4
.L_14:
        /*0028*/ 	.byte	0x04, 0x17
        /*002a*/ 	.short	(.L_16 - .L_15)
.L_15:
        /*002c*/ 	.word	0x00000000
        /*0030*/ 	.short	0x0003
        /*0032*/ 	.short	0x0018
        /*0034*/ 	.byte	0x00, 0xf4, 0x21, 0x00


	//----- nvinfo : EIATTR_KPARAM_INFO
	.align		4
.L_16:
        /*0038*/ 	.byte	0x04, 0x17
        /*003a*/ 	.short	(.L_18 - .L_17)
.L_17:
        /*003c*/ 	.word	0x00000000
        /*0040*/ 	.short	0x0002
        /*0042*/ 	.short	0x0010
        /*0044*/ 	.byte	0x00, 0xf4, 0x21, 0x00


	//----- nvinfo : EIATTR_KPARAM_INFO
	.align		4
.L_18:
        /*0048*/ 	.byte	0x04, 0x17
        /*004a*/ 	.short	(.L_20 - .L_19)
.L_19:
        /*004c*/ 	.word	0x00000000
        /*0050*/ 	.short	0x0001
        /*0052*/ 	.short	0x0008
        /*0054*/ 	.byte	0x00, 0xf4, 0x21, 0x00


	//----- nvinfo : EIATTR_KPARAM_INFO
	.align		4
.L_20:
        /*0058*/ 	.byte	0x04, 0x17
        /*005a*/ 	.short	(.L_22 - .L_21)
.L_21:
        /*005c*/ 	.word	0x00000000
        /*0060*/ 	.short	0x0000
        /*0062*/ 	.short	0x0000
        /*0064*/ 	.byte	0x00, 0xf4, 0x21, 0x00


	//----- nvinfo : EIATTR_SPARSE_MMA_MASK
	.align		4
.L_22:
        /*0068*/ 	.byte	0x03, 0x50
        /*006a*/ 	.short	0x0000


	//----- nvinfo : EIATTR_MAXREG_COUNT
	.align		4
        /*006c*/ 	.byte	0x03, 0x1b
        /*006e*/ 	.short	0x00ff


	//----- nvinfo : EIATTR_EXIT_INSTR_OFFSETS
	.align		4
        /*0070*/ 	.byte	0x04, 0x1c
        /*0072*/ 	.short	(.L_24 - .L_23)


	//   ....[0]....
.L_23:
        /*0074*/ 	.word	0x000010b0


	//   ....[1]....
        /*0078*/ 	.word	0x00001100


	//----- nvinfo : EIATTR_REQNTID
	.align		4
.L_24:
        /*007c*/ 	.byte	0x04, 0x10
        /*007e*/ 	.short	(.L_26 - .L_25)
.L_25:
        /*0080*/ 	.word	0x00000100
        /*0084*/ 	.word	0x00000001
        /*0088*/ 	.word	0x00000001


	//----- nvinfo : EIATTR_CBANK_PARAM_SIZE
	.align		4
.L_26:
        /*008c*/ 	.byte	0x03, 0x19
        /*008e*/ 	.short	0x0028


	//----- nvinfo : EIATTR_PARAM_CBANK
	.align		4
        /*0090*/ 	.byte	0x04, 0x0a
        /*0092*/ 	.short	(.L_28 - .L_27)
	.align		4
.L_27:
        /*0094*/ 	.word	index@(.nv.constant0.triton_poi_fused_leaky_relu_3)
        /*0098*/ 	.short	0x0210
        /*009a*/ 	.short	0x0028


	//----- nvinfo : EIATTR_SW_WAR
	.align		4
.L_28:
        /*009c*/ 	.byte	0x04, 0x36
        /*009e*/ 	.short	(.L_30 - .L_29)
.L_29:
        /*00a0*/ 	.word	0x00000008
.L_30:


//--------------------- .nv.callgraph             --------------------------
	.section	.nv.callgraph,"",@"SHT_CUDA_CALLGRAPH"
	.align	4
	.sectionentsize	8
	.align		4
        /*0000*/ 	.word	0x00000000
	.align		4
        /*0004*/ 	.word	0xffffffff
	.align		4
        /*0008*/ 	.word	0x00000000
	.align		4
        /*000c*/ 	.word	0xfffffffe
	.align		4
        /*0010*/ 	.word	0x00000000
	.align		4
        /*0014*/ 	.word	0xfffffffd
	.align		4
        /*0018*/ 	.word	0x00000000
	.align		4
        /*001c*/ 	.word	0xfffffffc


//--------------------- .nv.constant4             --------------------------
	.section	.nv.constant4,"a",@progbits
	.align	8
	.align		8
.nv.constant4:
        /*0000*/ 	.dword	_$_str


//--------------------- .text.triton_poi_fused_leaky_relu_3 --------------------------
	.section	.text.triton_poi_fused_leaky_relu_3,"ax",@progbits
	.sectionflags	@"SHF_BARRIERS=1"
	.align	128
        .global         triton_poi_fused_leaky_relu_3
        .type           triton_poi_fused_leaky_relu_3,@function
        .size           triton_poi_fused_leaky_relu_3,(.L_x_1 - triton_poi_fused_leaky_relu_3)
        .other          triton_poi_fused_leaky_relu_3,@"STO_CUDA_ENTRY STV_DEFAULT"
triton_poi_fused_leaky_relu_3:
.text.triton_poi_fused_leaky_relu_3:
[----:B------:R-:W0:Y:S01]  /*0000*/  LDC R1, c[0x0][0x28] ;  /* 0x00000a00ff017b82 */ /* 0x000e220000000800 */
[----:B------:R-:W1:Y:S07]  /*0010*/  S2R R36, SR_TID.X ;  /* 0x0000000000247919 */ /* 0x000e6e0000002100 */
[----:B------:R-:W2:Y:S01]  /*0020*/  LDC.64 R30, c[0x0][0x210] ;  /* 0x00008400ff1e7b82 */ /* 0x000ea20000000a00 */
[----:B------:R-:W-:Y:S02]  /*0030*/  CS2R R16, SRZ ;  /* 0x0000000000107805 */ /* 0x000fe4000001ff00 */
[----:B------:R-:W-:Y:S01]  /*0040*/  CS2R R18, SRZ ;  /* 0x0000000000127805 */ /* 0x000fe2000001ff00 */
[----:B------:R-:W3:Y:S01]  /*0050*/  S2R R0, SR_CTAID.Y ;  /* 0x0000000000007919 */ /* 0x000ee20000002600 */
[----:B------:R-:W-:-:S02]  /*0060*/  CS2R R20, SRZ ;  /* 0x0000000000147805 */ /* 0x000fc4000001ff00 */
[----:B------:R-:W-:Y:S01]  /*0070*/  CS2R R22, SRZ ;  /* 0x0000000000167805 */ /* 0x000fe2000001ff00 */
[----:B------:R-:W-:Y:S01]  /*0080*/  ULDC.64 UR6, c[0x0][0x208] ;  /* 0x0000820000067ab9 */ /* 0x000fe20000000a00 */
[----:B------:R-:W4:Y:S01]  /*0090*/  S2R R2, SR_CTAID.X ;  /* 0x0000000000027919 */ /* 0x000f220000002500 */
[----:B------:R-:W5:Y:S01]  /*00a0*/  LDC.64 R34, c[0x0][0x218] ;  /* 0x00008600ff227b82 */ /* 0x000f620000000a00 */
[----:B-1----:R-:W-:Y:S01]  /*00b0*/  SHF.R.U32.HI R26, RZ, 0x6, R36 ;  /* 0x00000006ff1a7819 */ /* 0x002fe20000011624 */
[----:B------:R-:W-:Y:S02]  /*00c0*/  IMAD.SHL.U32 R37, R36, 0x4, RZ ;  /* 0x0000000424257824 */ /* 0x000fe400078e00ff */
[----:B---3--:R-:W-:Y:S01]  /*00d0*/  IMAD.SHL.U32 R33, R0, 0x10, RZ ;  /* 0x0000001000217824 */ /* 0x008fe200078e00ff */
[----:B------:R-:W-:Y:S02]  /*00e0*/  SHF.R.S32.HI R24, RZ, 0x1b, R0 ;  /* 0x0000001bff187819 */ /* 0x000fe40000011400 */
[----:B------:R-:W-:-:S02]  /*00f0*/  SGXT.U32 R26, R26, 0x2 ;  /* 0x000000021a1a781a */ /* 0x000fc40000000000 */
[----:B------:R-:W-:Y:S02]  /*0100*/  LOP3.LUT R0, R37, 0xfc, RZ, 0xc0, !PT ;  /* 0x000000fc25007812 */ /* 0x000fe400078ec0ff */
[----:B------:R-:W-:Y:S02]  /*0110*/  SGXT R24, R24, 0x1 ;  /* 0x000000011818781a */ /* 0x000fe40000000200 */
[----:B------:R-:W-:Y:S02]  /*0120*/  LOP3.LUT R3, R33, 0x8, R26, 0xfe, !PT ;  /* 0x0000000821037812 */ /* 0x000fe400078efe1a */
[----:B----4-:R-:W-:Y:S02]  /*0130*/  PRMT R0, R0, 0x6540, R2 ;  /* 0x0000654000007816 */ /* 0x010fe40000000002 */
[----:B------:R-:W-:Y:S02]  /*0140*/  LEA.HI R2, R24, R3, RZ, 0x4 ;  /* 0x0000000318027211 */ /* 0x000fe400078f20ff */
[----:B------:R-:W-:-:S02]  /*0150*/  ISETP.GE.AND P0, PT, R0, 0x100, PT ;  /* 0x000001000000780c */ /* 0x000fc40003f06270 */
[C---:B------:R-:W-:Y:S01]  /*0160*/  LEA R7, R3.reuse, R0, 0x8 ;  /* 0x0000000003077211 */ /* 0x040fe200078e40ff */
[----:B------:R-:W-:Y:S01]  /*0170*/  IMAD.SHL.U32 R2, R2, 0x10, RZ ;  /* 0x0000001002027824 */ /* 0x000fe200078e00ff */
[----:B------:R-:W-:-:S03]  /*0180*/  ISETP.LT.AND P2, PT, R3, 0x40, !P0 ;  /* 0x000000400300780c */ /* 0x000fc60004741270 */
[----:B--2---:R-:W-:Y:S01]  /*0190*/  IMAD.WIDE R6, R7, 0x4, R30 ;  /* 0x0000000407067825 */ /* 0x004fe200078e021e */
[----:B------:R-:W-:-:S05]  /*01a0*/  LOP3.LUT R5, R2, 0xffffff00, RZ, 0xc0, !PT ;  /* 0xffffff0002057812 */ /* 0x000fca00078ec0ff */
[----:B------:R-:W-:Y:S01]  /*01b0*/  IMAD.IADD R3, R0, 0x1, R5 ;  /* 0x0000000100037824 */ /* 0x000fe200078e0205 */
[----:B------:R-:W-:-:S03]  /*01c0*/  LOP3.LUT R5, R33, 0xc, R26, 0xfe, !PT ;  /* 0x0000000c21057812 */ /* 0x000fc600078efe1a */
[----:B-----5:R-:W-:Y:S01]  /*01d0*/  IMAD.WIDE R8, R3, 0x4, R34 ;  /* 0x0000000403087825 */ /* 0x020fe200078e0222 */
[----:B------:R1:W2:Y:S01]  /*01e0*/  @P2 LDG.E.EL.128 R16, desc[UR6][R6.64] ;  /* 0x0000000606102981 */ /* 0x0002a2000c2e1d00 */
[----:B------:R-:W-:-:S03]  /*01f0*/  LEA.HI R2, R24, R5, RZ, 0x4 ;  /* 0x0000000518027211 */ /* 0x000fc600078f20ff */
[----:B------:R3:W2:Y:S01]  /*0200*/  @P2 LDG.E.EL.128 R20, desc[UR6][R8.64] ;  /* 0x0000000608142981 */ /* 0x0006a2000c2e1d00 */
[C---:B------:R-:W-:Y:S01]  /*0210*/  ISETP.LT.AND P3, PT, R5.reuse, 0x40, !P0 ;  /* 0x000000400500780c */ /* 0x040fe20004761270 */
[----:B------:R-:W-:Y:S01]  /*0220*/  IMAD.SHL.U32 R2, R2, 0x10, RZ ;  /* 0x0000001002027824 */ /* 0x000fe200078e00ff */
[----:B------:R-:W-:Y:S01]  /*0230*/  LOP3.LUT R27, R33, 0x4, R26, 0xfe, !PT ;  /* 0x00000004211b7812 */ /* 0x000fe200078efe1a */
[----:B------:R-:W-:Y:S01]  /*0240*/  IMAD R11, R5, 0x100, R0 ;  /* 0x00000100050b7824 */ /* 0x000fe200078e0200 */
[----:B------:R-:W-:Y:S02]  /*0250*/  CS2R R12, SRZ ;  /* 0x00000000000c7805 */ /* 0x000fe4000001ff00 */
[----:B------:R-:W-:Y:S02]  /*0260*/  CS2R R14, SRZ ;  /* 0x00000000000e7805 */ /* 0x000fe4000001ff00 */
[----:B------:R-:W-:Y:S02]  /*0270*/  LOP3.LUT R25, R2, 0xffffff00, RZ, 0xc0, !PT ;  /* 0xffffff0002197812 */ /* 0x000fe400078ec0ff */
[----:B------:R-:W-:-:S02]  /*0280*/  CS2R R4, SRZ ;  /* 0x0000000000047805 */ /* 0x000fc4000001ff00 */
[----:B-1----:R-:W-:Y:S01]  /*0290*/  CS2R R6, SRZ ;  /* 0x0000000000067805 */ /* 0x002fe2000001ff00 */
[----:B---3--:R-:W-:Y:S01]  /*02a0*/  IMAD.WIDE R8, R11, 0x4, R30 ;  /* 0x000000040b087825 */ /* 0x008fe200078e021e */
[----:B------:R-:W-:Y:S02]  /*02b0*/  IADD3 R2, R0, R25, RZ ;  /* 0x0000001900027210 */ /* 0x000fe40007ffe0ff */
[----:B------:R-:W-:Y:S02]  /*02c0*/  LOP3.LUT R25, R33, R26, RZ, 0xfc, !PT ;  /* 0x0000001a21197212 */ /* 0x000fe400078efcff */
[----:B------:R1:W3:Y:S01]  /*02d0*/  @P3 LDG.E.EL.128 R12, desc[UR6][R8.64] ;  /* 0x00000006080c3981 */ /* 0x0002e2000c2e1d00 */
[----:B------:R-:W-:Y:S01]  /*02e0*/  IMAD.WIDE R10, R2, 0x4, R34 ;  /* 0x00000004020a7825 */ /* 0x000fe200078e0222 */
[C---:B------:R-:W-:Y:S02]  /*02f0*/  LEA.HI R26, R24.reuse, R25, RZ, 0x4 ;  /* 0x00000019181a7211 */ /* 0x040fe400078f20ff */
[----:B------:R-:W-:-:S02]  /*0300*/  LEA.HI R24, R24, R27, RZ, 0x4 ;  /* 0x0000001b18187211 */ /* 0x000fc400078f20ff */
[----:B------:R4:W3:Y:S01]  /*0310*/  @P3 LDG.E.EL.128 R4, desc[UR6][R10.64] ;  /* 0x000000060a043981 */ /* 0x0008e2000c2e1d00 */
[----:B------:R-:W-:Y:S02]  /*0320*/  IMAD.SHL.U32 R26, R26, 0x10, RZ ;  /* 0x000000101a1a7824 */ /* 0x000fe400078e00ff */
[----:B------:R-:W-:Y:S01]  /*0330*/  IMAD.SHL.U32 R24, R24, 0x10, RZ ;  /* 0x0000001018187824 */ /* 0x000fe200078e00ff */
[C---:B------:R-:W-:Y:S02]  /*0340*/  ISETP.LT.AND P1, PT, R25.reuse, 0x40, !P0 ;  /* 0x000000401900780c */ /* 0x040fe40004721270 */
[----:B-1----:R-:W-:Y:S02]  /*0350*/  LOP3.LUT R9, R26, 0xffffff00, RZ, 0xc0, !PT ;  /* 0xffffff001a097812 */ /* 0x002fe400078ec0ff */
[----:B------:R-:W-:Y:S02]  /*0360*/  LEA R25, R25, R0, 0x8 ;  /* 0x0000000019197211 */ /* 0x000fe400078e40ff */
[----:B----4-:R-:W-:-:S02]  /*0370*/  LOP3.LUT R11, R24, 0xffffff00, RZ, 0xc0, !PT ;  /* 0xffffff00180b7812 */ /* 0x010fc400078ec0ff */
[C---:B------:R-:W-:Y:S01]  /*0380*/  ISETP.LT.AND P0, PT, R27.reuse, 0x40, !P0 ;  /* 0x000000401b00780c */ /* 0x040fe20004701270 */
[----:B------:R-:W-:Y:S02]  /*0390*/  IMAD R27, R27, 0x100, R0 ;  /* 0x000001001b1b7824 */ /* 0x000fe400078e0200 */
[----:B------:R-:W-:Y:S01]  /*03a0*/  IMAD.IADD R26, R0, 0x1, R9 ;  /* 0x00000001001a7824 */ /* 0x000fe200078e0209 */
[----:B------:R-:W-:Y:S01]  /*03b0*/  IADD3 R0, R0, R11, RZ ;  /* 0x0000000b00007210 */ /* 0x000fe20007ffe0ff */
[--C-:B------:R-:W-:Y:S01]  /*03c0*/  IMAD.WIDE R24, R25, 0x4, R30.reuse ;  /* 0x0000000419187825 */ /* 0x100fe200078e021e */
[----:B------:R-:W-:Y:S02]  /*03d0*/  CS2R R8, SRZ ;  /* 0x0000000000087805 */ /* 0x000fe4000001ff00 */
[----:B------:R-:W-:Y:S01]  /*03e0*/  CS2R R10, SRZ ;  /* 0x00000000000a7805 */ /* 0x000fe2000001ff00 */
[----:B------:R-:W-:-:S05]  /*03f0*/  IMAD.WIDE R30, R27, 0x4, R30 ;  /* 0x000000041b1e7825 */ /* 0x000fca00078e021e */
[----:B------:R1:W4:Y:S02]  /*0400*/  @P0 LDG.E.EL.128 R8, desc[UR6][R30.64] ;  /* 0x000000061e080981 */ /* 0x000324000c2e1d00 */
[----:B-1----:R-:W1:Y:S01]  /*0410*/  LDC.64 R30, c[0x0][0x220] ;  /* 0x00008800ff1e7b82 */ /* 0x002e620000000a00 */
[----:B--2---:R-:W-:Y:S01]  /*0420*/  FADD R32, -R23, R19 ;  /* 0x0000001317207221 */ /* 0x004fe20000000100 */
[----:B------:R-:W-:Y:S01]  /*0430*/  FADD R29, -R22, R18 ;  /* 0x00000012161d7221 */ /* 0x000fe20000000100 */
[----:B------:R-:W-:Y:S01]  /*0440*/  FADD R28, -R21, R17 ;  /* 0x00000011151c7221 */ /* 0x000fe20000000100 */
[----:B------:R-:W-:Y:S01]  /*0450*/  FADD R27, -R20, R16 ;  /* 0x00000010141b7221 */ /* 0x000fe20000000100 */
[----:B------:R-:W-:Y:S02]  /*0460*/  CS2R R16, SRZ ;  /* 0x0000000000107805 */ /* 0x000fe4000001ff00 */
[----:B------:R-:W-:Y:S01]  /*0470*/  CS2R R18, SRZ ;  /* 0x0000000000127805 */ /* 0x000fe2000001ff00 */
[----:B------:R-:W-:-:S05]  /*0480*/  IMAD.WIDE R20, R0, 0x4, R34 ;  /* 0x0000000400147825 */ /* 0x000fca00078e0222 */
[----:B------:R2:W4:Y:S01]  /*0490*/  @P0 LDG.E.EL.128 R16, desc[UR6][R20.64] ;  /* 0x0000000614100981 */ /* 0x000522000c2e1d00 */
[----:B------:R-:W-:Y:S02]  /*04a0*/  CS2R R22, SRZ ;  /* 0x0000000000167805 */ /* 0x000fe4000001ff00 */
[----:B--2---:R-:W-:Y:S01]  /*04b0*/  CS2R R20, SRZ ;  /* 0x0000000000147805 */ /* 0x004fe2000001ff00 */
[----:B---3--:R-:W-:Y:S01]  /*04c0*/  FADD R15, -R7, R15 ;  /* 0x0000000f070f7221 */ /* 0x008fe20000000100 */
[----:B------:R-:W-:Y:S01]  /*04d0*/  FADD R14, -R6, R14 ;  /* 0x0000000e060e7221 */ /* 0x000fe20000000100 */
[----:B------:R-:W-:Y:S01]  /*04e0*/  FADD R13, -R5, R13 ;  /* 0x0000000d050d7221 */ /* 0x000fe20000000100 */
[----:B------:R-:W-:Y:S01]  /*04f0*/  FADD R12, -R4, R12 ;  /* 0x0000000c040c7221 */ /* 0x000fe20000000100 */
[----:B------:R-:W-:Y:S01]  /*0500*/  CS2R R4, SRZ ;  /* 0x0000000000047805 */ /* 0x000fe2000001ff00 */
[----:B------:R2:W3:Y:S01]  /*0510*/  @P1 LDG.E.EL.128 R20, desc[UR6][R24.64] ;  /* 0x0000000618141981 */ /* 0x0004e2000c2e1d00 */
[----:B------:R-:W-:Y:S01]  /*0520*/  CS2R R6, SRZ ;  /* 0x0000000000067805 */ /* 0x000fe2000001ff00 */
[----:B--2---:R-:W-:-:S05]  /*0530*/  IMAD.WIDE R24, R26, 0x4, R34 ;  /* 0x000000041a187825 */ /* 0x004fca00078e0222 */
[----:B------:R1:W3:Y:S02]  /*0540*/  @P1 LDG.E.EL.128 R4, desc[UR6][R24.64] ;  /* 0x0000000618041981 */ /* 0x0002e4000c2e1d00 */
[----:B-1----:R-:W-:-:S04]  /*0550*/  IMAD.WIDE R24, R26, 0x4, R30 ;  /* 0x000000041a187825 */ /* 0x002fc800078e021e */
[----:B----4-:R-:W-:Y:S01]  /*0560*/  FADD R19, -R19, R11 ;  /* 0x0000000b13137221 */ /* 0x010fe20000000100 */
[----:B------:R-:W-:Y:S01]  /*0570*/  FADD R18, -R18, R10 ;  /* 0x0000000a12127221 */ /* 0x000fe20000000100 */
[----:B------:R-:W-:Y:S01]  /*0580*/  FADD R17, -R17, R9 ;  /* 0x0000000911117221 */ /* 0x000fe20000000100 */
[----:B------:R-:W-:Y:S01]  /*0590*/  FADD R16, -R16, R8 ;  /* 0x0000000810107221 */ /* 0x000fe20000000100 */
[----:B------:R-:W-:Y:S02]  /*05a0*/  CS2R R8, SRZ ;  /* 0x0000000000087805 */ /* 0x000fe4000001ff00 */
[----:B------:R-:W-:-:S06]  /*05b0*/  CS2R R10, SRZ ;  /* 0x00000000000a7805 */ /* 0x000fcc000001ff00 */
[----:B------:R1:W2:Y:S01]  /*05c0*/  @P1 LDG.E.EL.128 R8, desc[UR6][R24.64] ;  /* 0x0000000618081981 */ /* 0x0002a2000c2e1d00 */
[----:B------:R-:W-:Y:S02]  /*05d0*/  IMAD.MOV.U32 R26, RZ, RZ, 0x3d800000 ;  /* 0x3d800000ff1a7424 */ /* 0x000fe400078e00ff */
[----:B---3--:R-:W-:Y:S01]  /*05e0*/  FADD R4, -R4, R20 ;  /* 0x0000001404047221 */ /* 0x008fe20000000100 */
[----:B-1----:R-:W-:Y:S01]  /*05f0*/  FADD R24, -R7, R23 ;  /* 0x0000001707187221 */ /* 0x002fe20000000100 */
[----:B------:R-:W-:Y:S01]  /*0600*/  FADD R22, -R6, R22 ;  /* 0x0000001606167221 */ /* 0x000fe20000000100 */
[----:B------:R-:W-:Y:S01]  /*0610*/  FADD R23, -R5, R21 ;  /* 0x0000001505177221 */ /* 0x000fe20000000100 */
[----:B------:R-:W-:Y:S01]  /*0620*/  CS2R R6, SRZ ;  /* 0x0000000000067805 */ /* 0x000fe2000001ff00 */
[----:B------:R-:W-:-:S04]  /*0630*/  IMAD.WIDE R20, R0, 0x4, R30 ;  /* 0x0000000400147825 */ /* 0x000fc800078e021e */
[----:B--2---:R-:W-:-:S04]  /*0640*/  FFMA R8, R8, R26, 9.9999997473787516356e-06 ;  /* 0x3727c5ac08087423 */ /* 0x004fc8000000001a */
[----:B------:R-:W1:Y:S02]  /*0650*/  MUFU.RSQ R35, R8 ;  /* 0x0000000800237308 */ /* 0x000e640000001400 */
[----:B-1----:R-:W-:Y:S01]  /*0660*/  FMUL R25, R35, R4 ;  /* 0x0000000423197220 */ /* 0x002fe20000400000 */
[----:B------:R-:W-:-:S06]  /*0670*/  CS2R R4, SRZ ;  /* 0x0000000000047805 */ /* 0x000fcc000001ff00 */
[----:B------:R1:W2:Y:S01]  /*0680*/  @P0 LDG.E.EL.128 R4, desc[UR6][R20.64] ;  /* 0x0000000614040981 */ /* 0x0002a2000c2e1d00 */
[-C--:B------:R-:W-:Y:S01]  /*0690*/  FFMA R34, R9, R26.reuse, 9.9999997473787516356e-06 ;  /* 0x3727c5ac09227423 */ /* 0x080fe2000000001a */
[----:B------:R-:W-:-:S03]  /*06a0*/  FFMA R10, R10, R26, 9.9999997473787516356e-06 ;  /* 0x3727c5ac0a0a7423 */ /* 0x000fc6000000001a */
[----:B------:R-:W3:Y:S08]  /*06b0*/  MUFU.RSQ R0, R34 ;  /* 0x0000002200007308 */ /* 0x000ef00000001400 */
[----:B------:R-:W4:Y:S01]  /*06c0*/  MUFU.RSQ R35, R10 ;  /* 0x0000000a00237308 */ /* 0x000f220000001400 */
[----:B------:R-:W-:-:S04]  /*06d0*/  IMAD.WIDE R8, R3, 0x4, R30 ;  /* 0x0000000403087825 */ /* 0x000fc800078e021e */
[----:B------:R-:W-:-:S04]  /*06e0*/  IMAD.WIDE R2, R2, 0x4, R30 ;  /* 0x0000000402027825 */ /* 0x000fc800078e021e */
[----:B------:R-:W-:Y:S01]  /*06f0*/  FFMA R31, R11, R26, 9.9999997473787516356e-06 ;  /* 0x3727c5ac0b1f7423 */ /* 0x000fe2000000001a */
[----:B---3--:R-:W-:Y:S01]  /*0700*/  FMUL R0, R0, R23 ;  /* 0x0000001700007220 */ /* 0x008fe20000400000 */
[----:B-1----:R-:W-:Y:S01]  /*0710*/  CS2R R20, SRZ ;  /* 0x0000000000147805 */ /* 0x002fe2000001ff00 */
[----:B----4-:R-:W-:Y:S01]  /*0720*/  FMUL R30, R35, R22 ;  /* 0x00000016231e7220 */ /* 0x010fe20000400000 */
[----:B------:R-:W-:-:S06]  /*0730*/  CS2R R22, SRZ ;  /* 0x0000000000167805 */ /* 0x000fcc000001ff00 */
[----:B------:R1:W3:Y:S02]  /*0740*/  @P2 LDG.E.EL.128 R20, desc[UR6][R8.64] ;  /* 0x0000000608142981 */ /* 0x0002e4000c2e1d00 */
[----:B-1----:R-:W-:Y:S01]  /*0750*/  CS2R R8, SRZ ;  /* 0x0000000000087805 */ /* 0x002fe2000001ff00 */
[----:B--2---:R-:W-:-:S04]  /*0760*/  FFMA R34, R4, R26, 9.9999997473787516356e-06 ;  /* 0x3727c5ac04227423 */ /* 0x004fc8000000001a */
[----:B------:R-:W1:Y:S02]  /*0770*/  MUFU.RSQ R11, R34 ;  /* 0x00000022000b7308 */ /* 0x000e640000001400 */
[----:B-1----:R-:W-:Y:S01]  /*0780*/  FMUL R16, R11, R16 ;  /* 0x000000100b107220 */ /* 0x002fe20000400000 */
[----:B------:R-:W-:-:S06]  /*0790*/  CS2R R10, SRZ ;  /* 0x00000000000a7805 */ /* 0x000fcc000001ff00 */
[----:B------:R1:W2:Y:S01]  /*07a0*/  @P3 LDG.E.EL.128 R8, desc[UR6][R2.64] ;  /* 0x0000000602083981 */ /* 0x0002a2000c2e1d00 */
[----:B------:R-:W4:Y:S01]  /*07b0*/  MUFU.RSQ R31, R31 ;  /* 0x0000001f001f7308 */ /* 0x000f220000001400 */
[----:B------:R-:W5:Y:S01]  /*07c0*/  S2UR UR5, SR_CgaCtaId ;  /* 0x00000000000579c3 */ /* 0x000f620000008800 */
[----:B------:R-:W-:Y:S01]  /*07d0*/  FSETP.GT.AND P0, PT, R25, RZ, PT ;  /* 0x000000ff1900720b */ /* 0x000fe20003f04000 */
[----:B------:R-:W-:-:S06]  /*07e0*/  FFMA R4, R5, R26, 9.9999997473787516356e-06 ;  /* 0x3727c5ac05047423 */ /* 0x000fcc000000001a */
[----:B------:R-:W5:Y:S01]  /*07f0*/  MUFU.RSQ R4, R4 ;  /* 0x0000000400047308 */ /* 0x000f620000001400 */
[----:B------:R-:W-:Y:S01]  /*0800*/  FFMA R5, R6, R26, 9.9999997473787516356e-06 ;  /* 0x3727c5ac06057423 */ /* 0x000fe2000000001a */
[----:B----4-:R-:W-:-:S04]  /*0810*/  FMUL R24, R31, R24 ;  /* 0x000000181f187220 */ /* 0x010fc80000400000 */
[----:B------:R-:W-:Y:S01]  /*0820*/  @!P0 FMUL R25, R25, 0.20000000298023223877 ;  /* 0x3e4ccccd19198820 */ /* 0x000fe20000400000 */
[----:B-1----:R-:W-:Y:S01]  /*0830*/  IMAD.SHL.U32 R2, R36, 0x40, RZ ;  /* 0x0000004024027824 */ /* 0x002fe200078e00ff */
[----:B------:R-:W-:Y:S01]  /*0840*/  FSETP.GT.AND P1, PT, R0, RZ, PT ;  /* 0x000000ff0000720b */ /* 0x000fe20003f24000 */
[-C--:B------:R-:W-:Y:S01]  /*0850*/  FFMA R6, R7, R26.reuse, 9.9999997473787516356e-06 ;  /* 0x3727c5ac07067423 */ /* 0x080fe2000000001a */
[----:B------:R-:W-:Y:S01]  /*0860*/  FSETP.GT.AND P0, PT, R24, RZ, PT ;  /* 0x000000ff1800720b */ /* 0x000fe20003f04000 */
[-C--:B---3--:R-:W-:Y:S01]  /*0870*/  FFMA R20, R20, R26.reuse, 9.9999997473787516356e-06 ;  /* 0x3727c5ac14147423 */ /* 0x088fe2000000001a */
[----:B------:R-:W-:Y:S01]  /*0880*/  SHF.R.U32.HI R34, RZ, 0x6, R36 ;  /* 0x00000006ff227819 */ /* 0x000fe20000011624 */
[-C--:B------:R-:W-:Y:S01]  /*0890*/  FFMA R7, R21, R26.reuse, 9.9999997473787516356e-06 ;  /* 0x3727c5ac15077423 */ /* 0x080fe2000000001a */
[----:B------:R-:W-:Y:S01]  /*08a0*/  UMOV UR4, 0x400 ;  /* 0x0000040000047882 */ /* 0x000fe20000000000 */
[----:B------:R-:W-:Y:S01]  /*08b0*/  FFMA R22, R22, R26, 9.9999997473787516356e-06 ;  /* 0x3727c5ac16167423 */ /* 0x000fe2000000001a */
[----:B-----5:R-:W-:Y:S01]  /*08c0*/  UPRMT UR4, UR5, 0x654, UR4 ;  /* 0x0000065405047896 */ /* 0x020fe20008000004 */
[----:B------:R-:W-:Y:S01]  /*08d0*/  LOP3.LUT R3, R2, 0xfc0, RZ, 0xc0, !PT ;  /* 0x00000fc002037812 */ /* 0x000fe200078ec0ff */
[----:B------:R-:W1:Y:S01]  /*08e0*/  MUFU.RSQ R5, R5 ;  /* 0x0000000500057308 */ /* 0x000e620000001400 */
[----:B------:R-:W-:Y:S01]  /*08f0*/  SGXT.U32 R34, R34, 0x2 ;  /* 0x000000022222781a */ /* 0x000fe20000000000 */
[----:B0-----:R-:W-:-:S06]  /*0900*/  FMUL R4, R4, R17 ;  /* 0x0000001104047220 */ /* 0x001fcc0000400000 */
[----:B------:R-:W-:Y:S01]  /*0910*/  MUFU.RSQ R2, R20 ;  /* 0x0000001400027308 */ /* 0x000fe20000001400 */
[----:B------:R-:W-:Y:S02]  /*0920*/  LOP3.LUT R31, R3, R34, RZ, 0xfc, !PT ;  /* 0x00000022031f7212 */ /* 0x000fe400078efcff */
[----:B------:R-:W-:-:S05]  /*0930*/  IADD3 R34, R3, UR4, RZ ;  /* 0x0000000403227c10 */ /* 0x000fca000fffe0ff */
[----:B------:R-:W0:Y:S01]  /*0940*/  MUFU.RSQ R6, R6 ;  /* 0x0000000600067308 */ /* 0x000e220000001400 */
[----:B------:R-:W-:Y:S01]  /*0950*/  @!P1 FMUL R0, R0, 0.20000000298023223877 ;  /* 0x3e4ccccd00009820 */ /* 0x000fe20000400000 */
[----:B------:R-:W-:-:S06]  /*0960*/  @!P0 FMUL R24, R24, 0.20000000298023223877 ;  /* 0x3e4ccccd18188820 */ /* 0x000fcc0000400000 */
[----:B------:R-:W3:Y:S01]  /*0970*/  MUFU.RSQ R7, R7 ;  /* 0x0000000700077308 */ /* 0x000ee20000001400 */
[----:B------:R-:W-:-:S07]  /*0980*/  FSETP.GT.AND P2, PT, R30, RZ, PT ;  /* 0x000000ff1e00720b */ /* 0x000fce0003f44000 */
[----:B------:R-:W4:Y:S01]  /*0990*/  MUFU.RSQ R20, R22 ;  /* 0x0000001600147308 */ /* 0x000f220000001400 */
[----:B------:R-:W-:Y:S02]  /*09a0*/  FSETP.GT.AND P1, PT, R16, RZ, PT ;  /* 0x000000ff1000720b */ /* 0x000fe40003f24000 */
[----:B------:R-:W-:Y:S01]  /*09b0*/  FSETP.GT.AND P0, PT, R4, RZ, PT ;  /* 0x000000ff0400720b */ /* 0x000fe20003f04000 */
[----:B------:R-:W-:Y:S02]  /*09c0*/  IMAD R3, R31, 0x4, R34 ;  /* 0x000000041f037824 */ /* 0x000fe400078e0222 */
[----:B------:R-:W-:Y:S01]  /*09d0*/  FFMA R21, R23, R26, 9.9999997473787516356e-06 ;  /* 0x3727c5ac17157423 */ /* 0x000fe2000000001a */
[----:B-1----:R-:W-:Y:S01]  /*09e0*/  FMUL R18, R5, R18 ;  /* 0x0000001205127220 */ /* 0x002fe20000400000 */
[----:B0-----:R-:W-:Y:S01]  /*09f0*/  FMUL R6, R6, R19 ;  /* 0x0000001306067220 */ /* 0x001fe20000400000 */
[----:B------:R-:W-:Y:S01]  /*0a00*/  STS [R3+0x50], R0 ;  /* 0x0000500003007388 */ /* 0x000fe20000000800 */
[----:B---3--:R-:W-:-:S02]  /*0a10*/  FMUL R28, R7, R28 ;  /* 0x0000001c071c7220 */ /* 0x008fc40000400000 */
[----:B------:R-:W0:Y:S01]  /*0a20*/  MUFU.RSQ R21, R21 ;  /* 0x0000001500157308 */ /* 0x000e220000001400 */
[----:B----4-:R-:W-:Y:S01]  /*0a30*/  FMUL R20, R20, R29 ;  /* 0x0000001d14147220 */ /* 0x010fe20000400000 */
[----:B------:R-:W-:Y:S01]  /*0a40*/  @!P2 FMUL R30, R30, 0.20000000298023223877 ;  /* 0x3e4ccccd1e1ea820 */ /* 0x000fe20000400000 */
[----:B------:R-:W-:Y:S01]  /*0a50*/  @!P1 FMUL R16, R16, 0.20000000298023223877 ;  /* 0x3e4ccccd10109820 */ /* 0x000fe20000400000 */
[----:B------:R-:W-:Y:S01]  /*0a60*/  @!P0 FMUL R4, R4, 0.20000000298023223877 ;  /* 0x3e4ccccd04048820 */ /* 0x000fe20000400000 */
[----:B------:R-:W-:Y:S02]  /*0a70*/  FSETP.GT.AND P2, PT, R18, RZ, PT ;  /* 0x000000ff1200720b */ /* 0x000fe40003f44000 */
[----:B------:R-:W-:Y:S02]  /*0a80*/  FSETP.GT.AND P4, PT, R6, RZ, PT ;  /* 0x000000ff0600720b */ /* 0x000fe40003f84000 */
[----:B------:R-:W-:Y:S02]  /*0a90*/  FSETP.GT.AND P0, PT, R28, RZ, PT ;  /* 0x000000ff1c00720b */ /* 0x000fe40003f04000 */
[----:B------:R-:W-:Y:S01]  /*0aa0*/  FSETP.GT.AND P1, PT, R20, RZ, PT ;  /* 0x000000ff1400720b */ /* 0x000fe20003f24000 */
[----:B------:R-:W-:Y:S01]  /*0ab0*/  STS [R3+0x10], R16 ;  /* 0x0000101003007388 */ /* 0x000fe20000000800 */
[----:B0-----:R-:W-:-:S05]  /*0ac0*/  FMUL R32, R21, R32 ;  /* 0x0000002015207220 */ /* 0x001fca0000400000 */
[----:B------:R-:W-:Y:S01]  /*0ad0*/  @!P2 FMUL R18, R18, 0.20000000298023223877 ;  /* 0x3e4ccccd1212a820 */ /* 0x000fe20000400000 */
[----:B------:R-:W-:Y:S01]  /*0ae0*/  FSETP.GT.AND P2, PT, R32, RZ, PT ;  /* 0x000000ff2000720b */ /* 0x000fe20003f44000 */
[----:B------:R-:W-:Y:S02]  /*0af0*/  @!P4 FMUL R6, R6, 0.20000000298023223877 ;  /* 0x3e4ccccd0606c820 */ /* 0x000fe40000400000 */
[----:B------:R-:W-:Y:S02]  /*0b00*/  @!P0 FMUL R28, R28, 0.20000000298023223877 ;  /* 0x3e4ccccd1c1c8820 */ /* 0x000fe40000400000 */
[----:B------:R-:W-:Y:S01]  /*0b10*/  @!P1 FMUL R20, R20, 0.20000000298023223877 ;  /* 0x3e4ccccd14149820 */ /* 0x000fe20000400000 */
[----:B------:R-:W-:Y:S07]  /*0b20*/  STS [R3], R25 ;  /* 0x0000001903007388 */ /* 0x000fee0000000800 */
[----:B------:R-:W-:Y:S01]  /*0b30*/  @!P2 FMUL R32, R32, 0.20000000298023223877 ;  /* 0x3e4ccccd2020a820 */ /* 0x000fe20000400000 */
[----:B------:R-:W-:Y:S01]  /*0b40*/  STS [R3+0xa0], R30 ;  /* 0x0000a01e03007388 */ /* 0x000fe20000000800 */
[----:B------:R-:W-:-:S03]  /*0b50*/  LOP3.LUT R33, R33, 0xc, R37, 0xf8, !PT ;  /* 0x0000000c21217812 */ /* 0x000fc600078ef825 */
[----:B------:R-:W-:Y:S01]  /*0b60*/  STS [R3+0xf0], R24 ;  /* 0x0000f01803007388 */ /* 0x000fe20000000800 */
[----:B------:R-:W-:-:S03]  /*0b70*/  LOP3.LUT R37, R37, 0x3fc, RZ, 0xc0, !PT ;  /* 0x000003fc25257812 */ /* 0x000fc600078ec0ff */
[----:B------:R-:W-:Y:S04]  /*0b80*/  STS [R3+0x60], R4 ;  /* 0x0000600403007388 */ /* 0x000fe80000000800 */
[----:B------:R-:W-:Y:S04]  /*0b90*/  STS [R3+0xb0], R18 ;  /* 0x0000b01203007388 */ /* 0x000fe80000000800 */
[----:B------:R0:W-:Y:S04]  /*0ba0*/  STS [R3+0x100], R6 ;  /* 0x0001000603007388 */ /* 0x0001e80000000800 */
[----:B------:R-:W-:Y:S04]  /*0bb0*/  STS [R3+0x70], R28 ;  /* 0x0000701c03007388 */ /* 0x000fe80000000800 */
[----:B------:R-:W-:Y:S04]  /*0bc0*/  STS [R3+0xc0], R20 ;  /* 0x0000c01403007388 */ /* 0x000fe80000000800 */
[----:B------:R-:W-:Y:S01]  /*0bd0*/  STS [R3+0x110], R32 ;  /* 0x0001102003007388 */ /* 0x000fe20000000800 */
[----:B0-----:R-:W-:-:S02]  /*0be0*/  LOP3.LUT R6, R37, 0x800, RZ, 0xfc, !PT ;  /* 0x0000080025067812 */ /* 0x001fc400078efcff */
[----:B------:R-:W-:Y:S01]  /*0bf0*/  LOP3.LUT R4, R36, 0xfc, RZ, 0xc0, !PT ;  /* 0x000000fc24047812 */ /* 0x000fe200078ec0ff */
[----:B------:R-:W0:Y:S01]  /*0c00*/  S2R R35, SR_CTAID.X ;  /* 0x0000000000237919 */ /* 0x000e220000002500 */
[----:B------:R-:W-:Y:S02]  /*0c10*/  LOP3.LUT R7, R6, 0xbf0, RZ, 0xc0, !PT ;  /* 0x00000bf006077812 */ /* 0x000fe400078ec0ff */
[----:B------:R-:W-:Y:S02]  /*0c20*/  LEA R4, R4, UR4, 0x2 ;  /* 0x0000000404047c11 */ /* 0x000fe4000f8e10ff */
[----:B------:R-:W-:Y:S02]  /*0c30*/  SHF.R.S32.HI R18, RZ, 0x1f, R33 ;  /* 0x0000001fff127819 */ /* 0x000fe40000011421 */
[----:B------:R-:W-:Y:S02]  /*0c40*/  SHF.R.U32.HI R36, RZ, 0x2, R36 ;  /* 0x00000002ff247819 */ /* 0x000fe40000011624 */
[----:B------:R-:W-:-:S04]  /*0c50*/  LEA.HI R18, R18, R33, RZ, 0x4 ;  /* 0x0000002112127211 */ /* 0x000fc800078f20ff */
[----:B------:R-:W-:Y:S01]  /*0c60*/  LOP3.LUT R18, R18, 0xfffffff0, RZ, 0xc0, !PT ;  /* 0xfffffff012127812 */ /* 0x000fe200078ec0ff */
[-C--:B--2---:R-:W-:Y:S01]  /*0c70*/  FFMA R8, R8, R26.reuse, 9.9999997473787516356e-06 ;  /* 0x3727c5ac08087423 */ /* 0x084fe2000000001a */
[-C--:B------:R-:W-:Y:S01]  /*0c80*/  FFMA R9, R9, R26.reuse, 9.9999997473787516356e-06 ;  /* 0x3727c5ac09097423 */ /* 0x080fe2000000001a */
[-C--:B------:R-:W-:Y:S01]  /*0c90*/  FFMA R10, R10, R26.reuse, 9.9999997473787516356e-06 ;  /* 0x3727c5ac0a0a7423 */ /* 0x080fe2000000001a */
[----:B------:R-:W-:Y:S01]  /*0ca0*/  FFMA R11, R11, R26, 9.9999997473787516356e-06 ;  /* 0x3727c5ac0b0b7423 */ /* 0x000fe2000000001a */
[----:B------:R1:W2:Y:S08]  /*0cb0*/  MUFU.RSQ R17, R8 ;  /* 0x0000000800117308 */ /* 0x0002b00000001400 */
[----:B------:R-:W3:Y:S01]  /*0cc0*/  MUFU.RSQ R0, R9 ;  /* 0x0000000900007308 */ /* 0x000ee20000001400 */
[----:B-1----:R-:W-:-:S07]  /*0cd0*/  FMUL R8, R2, R27 ;  /* 0x0000001b02087220 */ /* 0x002fce0000400000 */
[----:B------:R-:W1:Y:S08]  /*0ce0*/  MUFU.RSQ R5, R10 ;  /* 0x0000000a00057308 */ /* 0x000e700000001400 */
[----:B------:R-:W4:Y:S01]  /*0cf0*/  MUFU.RSQ R2, R11 ;  /* 0x0000000b00027308 */ /* 0x000f220000001400 */
[----:B--2---:R-:W-:Y:S01]  /*0d00*/  FMUL R12, R17, R12 ;  /* 0x0000000c110c7220 */ /* 0x004fe20000400000 */
[----:B---3--:R-:W-:Y:S01]  /*0d10*/  FMUL R0, R0, R13 ;  /* 0x0000000d00007220 */ /* 0x008fe20000400000 */
[----:B-1----:R-:W-:Y:S01]  /*0d20*/  FMUL R16, R5, R14 ;  /* 0x0000000e05107220 */ /* 0x002fe20000400000 */
[----:B------:R-:W-:-:S02]  /*0d30*/  FSETP.GT.AND P5, PT, R8, RZ, PT ;  /* 0x000000ff0800720b */ /* 0x000fc40003fa4000 */
[----:B------:R-:W-:Y:S01]  /*0d40*/  FSETP.GT.AND P3, PT, R12, RZ, PT ;  /* 0x000000ff0c00720b */ /* 0x000fe20003f64000 */
[----:B----4-:R-:W-:Y:S01]  /*0d50*/  FMUL R2, R2, R15 ;  /* 0x0000000f02027220 */ /* 0x010fe20000400000 */
[----:B------:R-:W-:Y:S02]  /*0d60*/  FSETP.GT.AND P4, PT, R0, RZ, PT ;  /* 0x000000ff0000720b */ /* 0x000fe40003f84000 */
[----:B------:R-:W-:Y:S02]  /*0d70*/  FSETP.GT.AND P1, PT, R16, RZ, PT ;  /* 0x000000ff1000720b */ /* 0x000fe40003f24000 */
[----:B------:R-:W-:-:S05]  /*0d80*/  FSETP.GT.AND P0, PT, R2, RZ, PT ;  /* 0x000000ff0200720b */ /* 0x000fca0003f04000 */
[----:B------:R-:W-:Y:S02]  /*0d90*/  @!P5 FMUL R8, R8, 0.20000000298023223877 ;  /* 0x3e4ccccd0808d820 */ /* 0x000fe40000400000 */
[----:B------:R-:W-:Y:S02]  /*0da0*/  @!P3 FMUL R12, R12, 0.20000000298023223877 ;  /* 0x3e4ccccd0c0cb820 */ /* 0x000fe40000400000 */
[----:B------:R-:W-:Y:S02]  /*0db0*/  @!P4 FMUL R0, R0, 0.20000000298023223877 ;  /* 0x3e4ccccd0000c820 */ /* 0x000fe40000400000 */
[----:B------:R-:W-:Y:S02]  /*0dc0*/  @!P1 FMUL R16, R16, 0.20000000298023223877 ;  /* 0x3e4ccccd10109820 */ /* 0x000fe40000400000 */
[----:B------:R-:W-:Y:S01]  /*0dd0*/  @!P0 FMUL R2, R2, 0.20000000298023223877 ;  /* 0x3e4ccccd02028820 */ /* 0x000fe20000400000 */
[----:B------:R-:W-:Y:S04]  /*0de0*/  STS [R3+0x20], R8 ;  /* 0x0000200803007388 */ /* 0x000fe80000000800 */
[----:B------:R1:W-:Y:S04]  /*0df0*/  STS [R3+0x30], R12 ;  /* 0x0000300c03007388 */ /* 0x0003e80000000800 */
[----:B------:R2:W-:Y:S04]  /*0e00*/  STS [R3+0x80], R0 ;  /* 0x0000800003007388 */ /* 0x0005e80000000800 */
[----:B------:R3:W-:Y:S04]  /*0e10*/  STS [R3+0xd0], R16 ;  /* 0x0000d01003007388 */ /* 0x0007e80000000800 */
[----:B------:R4:W-:Y:S01]  /*0e20*/  STS [R3+0x120], R2 ;  /* 0x0001200203007388 */ /* 0x0009e20000000800 */
[----:B------:R-:W-:-:S04]  /*0e30*/  LOP3.LUT R5, R37, 0x400, RZ, 0xfc, !PT ;  /* 0x0000040025057812 */ /* 0x000fc800078efcff */
[----:B------:R-:W-:Y:S02]  /*0e40*/  LOP3.LUT R5, R5, 0x7f0, RZ, 0xc0, !PT ;  /* 0x000007f005057812 */ /* 0x000fe400078ec0ff */
[----:B------:R-:W-:Y:S01]  /*0e50*/  IADD3 R10, R7, UR4, RZ ;  /* 0x00000004070a7c10 */ /* 0x000fe2000fffe0ff */
[----:B-1----:R-:W-:Y:S01]  /*0e60*/  IMAD R12, R37, 0x4, R4 ;  /* 0x00000004250c7824 */ /* 0x002fe200078e0204 */
[----:B------:R-:W-:Y:S01]  /*0e70*/  BAR.SYNC.DEFER_BLOCKING 0x0 ;  /* 0x0000000000007b1d */ /* 0x000fe20000010000 */
[----:B------:R-:W-:Y:S01]  /*0e80*/  VIADD R6, R5, UR4 ;  /* 0x0000000405067c36 */ /* 0x000fe20008000000 */
[----:B------:R-:W-:-:S03]  /*0e90*/  LEA R4, R37, R10, 0x2 ;  /* 0x0000000a25047211 */ /* 0x000fc600078e10ff */
[----:B------:R-:W-:Y:S01]  /*0ea0*/  IMAD R8, R37, 0x4, R6 ;  /* 0x0000000425087824 */ /* 0x000fe200078e0206 */
[----:B--2---:R-:W-:Y:S02]  /*0eb0*/  SHF.R.S32.HI R0, RZ, 0x1f, R33 ;  /* 0x0000001fff007819 */ /* 0x004fe40000011421 */
[----:B---3--:R-:W1:Y:S02]  /*0ec0*/  LDC.64 R16, c[0x0][0x228] ;  /* 0x00008a00ff107b82 */ /* 0x008e640000000a00 */
[----:B------:R-:W-:Y:S01]  /*0ed0*/  LEA.HI R0, R0, R33, RZ, 0x4 ;  /* 0x0000002100007211 */ /* 0x000fe200078f20ff */
[----:B------:R-:W2:Y:S04]  /*0ee0*/  LDS.128 R12, [R12] ;  /* 0x000000000c0c7984 */ /* 0x000ea80000000c00 */
[----:B------:R-:W3:Y:S04]  /*0ef0*/  LDS.128 R8, [R8+0x1000] ;  /* 0x0010000008087984 */ /* 0x000ee80000000c00 */
[----:B------:R-:W5:Y:S01]  /*0f00*/  LDS.128 R4, [R4+0x2000] ;  /* 0x0020000004047984 */ /* 0x000f620000000c00 */
[----:B----4-:R-:W-:Y:S01]  /*0f10*/  IMAD.SHL.U32 R2, R0, 0x100, RZ ;  /* 0x0000010000027824 */ /* 0x010fe200078e00ff */
[----:B------:R-:W-:-:S04]  /*0f20*/  SGXT.U32 R0, R36, 0x6 ;  /* 0x000000062400781a */ /* 0x000fc80000000000 */
[----:B------:R-:W-:Y:S02]  /*0f30*/  LOP3.LUT R2, R2, 0xfffff000, RZ, 0xc0, !PT ;  /* 0xfffff00002027812 */ /* 0x000fe400078ec0ff */
[----:B0-----:R-:W-:Y:S02]  /*0f40*/  PRMT R0, R0, 0x6540, R35 ;  /* 0x0000654000007816 */ /* 0x001fe40000000023 */
[----:B------:R-:W-:Y:S02]  /*0f50*/  ISETP.GE.AND P0, PT, R33, 0x40, PT ;  /* 0x000000402100780c */ /* 0x000fe40003f06270 */
[----:B------:R-:W-:Y:S02]  /*0f60*/  IADD3 R33, R2, R33, -R18 ;  /* 0x0000002102217210 */ /* 0x000fe40007ffe812 */
[C---:B------:R-:W-:Y:S02]  /*0f70*/  LOP3.LUT R3, R0.reuse, 0x40, RZ, 0xfc, !PT ;  /* 0x0000004000037812 */ /* 0x040fe400078efcff */
[----:B------:R-:W-:-:S02]  /*0f80*/  LOP3.LUT R2, R0, 0x80, RZ, 0xfc, !PT ;  /* 0x0000008000027812 */ /* 0x000fc400078efcff */
[----:B------:R-:W-:Y:S02]  /*0f90*/  LOP3.LUT R18, R37, 0xc00, RZ, 0xfc, !PT ;  /* 0x00000c0025127812 */ /* 0x000fe400078efcff */
[C---:B------:R-:W-:Y:S02]  /*0fa0*/  LOP3.LUT R22, R0.reuse, 0xc0, RZ, 0xfc, !PT ;  /* 0x000000c000167812 */ /* 0x040fe400078efcff */
[----:B------:R-:W-:Y:S02]  /*0fb0*/  ISETP.LT.AND P3, PT, R0, 0x100, !P0 ;  /* 0x000001000000780c */ /* 0x000fe40004761270 */
[----:B------:R-:W-:Y:S02]  /*0fc0*/  ISETP.LT.AND P2, PT, R3, 0x100, !P0 ;  /* 0x000001000300780c */ /* 0x000fe40004741270 */
[----:B------:R-:W-:Y:S01]  /*0fd0*/  ISETP.LT.AND P1, PT, R2, 0x100, !P0 ;  /* 0x000001000200780c */ /* 0x000fe20004721270 */
[----:B------:R-:W-:Y:S01]  /*0fe0*/  IMAD R19, R0, 0x10, R33 ;  /* 0x0000001000137824 */ /* 0x000fe200078e0221 */
[----:B------:R-:W-:-:S02]  /*0ff0*/  LOP3.LUT R18, R18, 0xff0, RZ, 0xc0, !PT ;  /* 0x00000ff012127812 */ /* 0x000fc400078ec0ff */
[----:B------:R-:W-:Y:S02]  /*1000*/  ISETP.LT.AND P0, PT, R22, 0x100, !P0 ;  /* 0x000001001600780c */ /* 0x000fe40004701270 */
[----:B------:R-:W-:Y:S01]  /*1010*/  LEA R21, R3, R33, 0x4 ;  /* 0x0000002103157211 */ /* 0x000fe200078e20ff */
[----:B------:R-:W-:Y:S02]  /*1020*/  IMAD R23, R2, 0x10, R33 ;  /* 0x0000001002177824 */ /* 0x000fe400078e0221 */
[----:B------:R-:W-:Y:S02]  /*1030*/  VIADD R0, R18, UR4 ;  /* 0x0000000412007c36 */ /* 0x000fe40008000000 */
[----:B-1----:R-:W-:-:S04]  /*1040*/  IMAD.WIDE R2, R19, 0x4, R16 ;  /* 0x0000000413027825 */ /* 0x002fc800078e0210 */
[--C-:B------:R-:W-:Y:S01]  /*1050*/  IMAD.WIDE R18, R21, 0x4, R16.reuse ;  /* 0x0000000415127825 */ /* 0x100fe200078e0210 */
[----:B--2---:R0:W-:Y:S03]  /*1060*/  @P3 STG.E.128 desc[UR6][R2.64], R12 ;  /* 0x0000000c02003986 */ /* 0x0041e6000c101d06 */
[----:B------:R-:W-:Y:S01]  /*1070*/  IMAD.WIDE R20, R23, 0x4, R16 ;  /* 0x0000000417147825 */ /* 0x000fe200078e0210 */
[----:B---3--:R0:W-:Y:S01]  /*1080*/  @P2 STG.E.128 desc[UR6][R18.64], R8 ;  /* 0x0000000812002986 */ /* 0x0081e2000c101d06 */
[----:B------:R-:W-:-:S03]  /*1090*/  LEA R0, R37, R0, 0x2 ;  /* 0x0000000025007211 */ /* 0x000fc600078e10ff */
[----:B-----5:R0:W-:Y:S02]  /*10a0*/  @P1 STG.E.128 desc[UR6][R20.64], R4 ;  /* 0x0000000414001986 */ /* 0x0201e4000c101d06 */
[----:B0-----:R-:W-:Y:S05]  /*10b0*/  @!P0 EXIT ;  /* 0x000000000000894d */ /* 0x001fea0003800000 */
[----:B0-----:R-:W0:Y:S01]  /*10c0*/  LDS.128 R4, [R0+0x3000] ;  /* 0x0030000000047984 */ /* 0x001e220000000c00 */
[----:B------:R-:W-:-:S04]  /*10d0*/  IMAD R33, R22, 0x10, R33 ;  /* 0x0000001016217824 */ /* 0x000fc800078e0221 */
[----:B------:R-:W-:-:S05]  /*10e0*/  IMAD.WIDE R16, R33, 0x4, R16 ;  /* 0x0000000421107825 */ /* 0x000fca00078e0210 */
[----:B0-----:R-:W-:Y:S01]  /*10f0*/  STG.E.128 desc[UR6][R16.64], R4 ;  /* 0x0000000410007986 */ /* 0x001fe2000c101d06 */
[----:B------:R-:W-:Y:S05]  /*1100*/  EXIT ;  /* 0x000000000000794d */ /* 0x000fea0003800000 */
.L_x_0:
[----:B------:R-:W-:-:S00]  /*1110*/  BRA `(.L_x_0) ;  /* 0xfffffffc00fc7947 */ /* 0x000fc0000383ffff */
[----:B------:R-:W-:-:S00]  /*1120*/  NOP ;  /* 0x0000000000007918 */ /* 0x000fc00000000000 */
        /* <DEDUP_REMOVED lines=13> */
.L_x_1:


//--------------------- .nv.global.init           --------------------------
	.section	.nv.global.init,"aw",@progbits
.nv.global.init:
	.type		_$_str,@object
	.size		_$_str,(.L_0 - _$_str)
_$_str:
        /*0000*/ 	.byte	0x5f, 0x5f, 0x43, 0x55, 0x44, 0x41, 0x5f, 0x46, 0x54, 0x5a, 0x00
.L_0:


//--------------------- .nv.shared.triton_poi_fused_leaky_relu_3 --------------------------
	.section	.nv.shared.triton_poi_fused_leaky_relu_3,"aw",@nobits
	.sectionflags	@""
	.align	16
	.zero		1024


//--------------------- .nv.constant0.triton_poi_fused_leaky_relu_3 --------------------------
	.section	.nv.constant0.triton_poi_fused_leaky_relu_3,"a",@progbits
	.sectionflags	@""
	.align	4
.nv.constant0.triton_poi_fused_leaky_relu_3:
	.zero		568
